	.headerflags	@"EF_CUDA_TEXMODE_UNIFIED EF_CUDA_64BIT_ADDRESS EF_CUDA_SM86 EF_CUDA_VIRTUAL_SM(EF_CUDA_SM86)"
	.elftype	@"ET_EXEC"


//--------------------- .nv.info                  --------------------------
	.section	.nv.info,"",@"SHT_CUDA_INFO"
	.align	4


	//----- nvinfo : EIATTR_REGCOUNT
	.align		4
        /*0000*/ 	.byte	0x04, 0x2f
        /*0002*/ 	.short	(.L_1 - .L_0)
	.align		4
.L_0:
        /*0004*/ 	.word	index@(swiglu_fwd_kernel)
        /*0008*/ 	.word	0x0000000f


	//----- nvinfo : EIATTR_MAX_STACK_SIZE
	.align		4
.L_1:
        /*000c*/ 	.byte	0x04, 0x23
        /*000e*/ 	.short	(.L_3 - .L_2)
	.align		4
.L_2:
        /*0010*/ 	.word	index@(swiglu_fwd_kernel)
        /*0014*/ 	.word	0x00000000


	//----- nvinfo : EIATTR_MIN_STACK_SIZE
	.align		4
.L_3:
        /*0018*/ 	.byte	0x04, 0x12
        /*001a*/ 	.short	(.L_5 - .L_4)
	.align		4
.L_4:
        /*001c*/ 	.word	index@(swiglu_fwd_kernel)
        /*0020*/ 	.word	0x00000000


	//----- nvinfo : EIATTR_FRAME_SIZE
	.align		4
.L_5:
        /*0024*/ 	.byte	0x04, 0x11
        /*0026*/ 	.short	(.L_7 - .L_6)
	.align		4
.L_6:
        /*0028*/ 	.word	index@(swiglu_fwd_kernel)
        /*002c*/ 	.word	0x00000000
.L_7:


//--------------------- .nv.info.swiglu_fwd_kernel --------------------------
	.section	.nv.info.swiglu_fwd_kernel,"",@"SHT_CUDA_INFO"
	.align	4


	//----- nvinfo : EIATTR_CUDA_API_VERSION
	.align		4
        /*0000*/ 	.byte	0x04, 0x37
        /*0002*/ 	.short	(.L_9 - .L_8)
.L_8:
        /*0004*/ 	.word	0x0000007b


	//----- nvinfo : EIATTR_SW2861232_WAR
	.align		4
.L_9:
        /*0008*/ 	.byte	0x01, 0x35
	.zero		2


	//----- nvinfo : EIATTR_PARAM_CBANK
	.align		4
        /*000c*/ 	.byte	0x04, 0x0a
        /*000e*/ 	.short	(.L_11 - .L_10)
	.align		4
.L_10:
        /*0010*/ 	.word	index@(.nv.constant0.swiglu_fwd_kernel)
        /*0014*/ 	.short	0x0160
        /*0016*/ 	.short	0x001c


	//----- nvinfo : EIATTR_CBANK_PARAM_SIZE
	.align		4
.L_11:
        /*0018*/ 	.byte	0x03, 0x19
        /*001a*/ 	.short	0x001c


	//----- nvinfo : EIATTR_KPARAM_INFO
	.align		4
        /*001c*/ 	.byte	0x04, 0x17
        /*001e*/ 	.short	(.L_13 - .L_12)
.L_12:
        /*0020*/ 	.word	0x00000000
        /*0024*/ 	.short	0x0003
        /*0026*/ 	.short	0x0018
        /*0028*/ 	.byte	0x00, 0xf0, 0x11, 0x00


	//----- nvinfo : EIATTR_KPARAM_INFO
	.align		4
.L_13:
        /*002c*/ 	.byte	0x04, 0x17
        /*002e*/ 	.short	(.L_15 - .L_14)
.L_14:
        /*0030*/ 	.word	0x00000000
        /*0034*/ 	.short	0x0002
        /*0036*/ 	.short	0x0010
        /*0038*/ 	.byte	0x00, 0xf0, 0x21, 0x00


	//----- nvinfo : EIATTR_KPARAM_INFO
	.align		4
.L_15:
        /*003c*/ 	.byte	0x04, 0x17
        /*003e*/ 	.short	(.L_17 - .L_16)
.L_16:
        /*0040*/ 	.word	0x00000000
        /*0044*/ 	.short	0x0001
        /*0046*/ 	.short	0x0008
        /*0048*/ 	.byte	0x00, 0xf0, 0x21, 0x00


	//----- nvinfo : EIATTR_KPARAM_INFO
	.align		4
.L_17:
        /*004c*/ 	.byte	0x04, 0x17
        /*004e*/ 	.short	(.L_19 - .L_18)
.L_18:
        /*0050*/ 	.word	0x00000000
        /*0054*/ 	.short	0x0000
        /*0056*/ 	.short	0x0000
        /*0058*/ 	.byte	0x00, 0xf0, 0x21, 0x00


	//----- nvinfo : EIATTR_MAXREG_COUNT
	.align		4
.L_19:
        /*005c*/ 	.byte	0x03, 0x1b
        /*005e*/ 	.short	0x00ff


	//----- nvinfo : EIATTR_EXIT_INSTR_OFFSETS
	.align		4
        /*0060*/ 	.byte	0x04, 0x1c
        /*0062*/ 	.short	(.L_21 - .L_20)


	//   ....[0]....
.L_20:
        /*0064*/ 	.word	0x000003d0


	//   ....[1]....
        /*0068*/ 	.word	0x00000400


	//----- nvinfo : EIATTR_MAX_THREADS
	.align		4
.L_21:
        /*006c*/ 	.byte	0x04, 0x05
        /*006e*/ 	.short	(.L_23 - .L_22)
.L_22:
        /*0070*/ 	.word	0x00000100
        /*0074*/ 	.word	0x00000001
        /*0078*/ 	.word	0x00000001
.L_23:


//--------------------- .nv.rel.action            --------------------------
	.section	.nv.rel.action,"",@"SHT_CUDA_RELOCINFO"
	.align	8
	.sectionentsize	8
        /*0000*/ 	.byte	0x73, 0x00, 0x00, 0x00, 0x00, 0x00, 0x00, 0x00, 0x00, 0x00, 0x00, 0x11, 0x25, 0x00, 0x05, 0x36


//--------------------- .nv.constant0.swiglu_fwd_kernel --------------------------
	.section	.nv.constant0.swiglu_fwd_kernel,"a",@progbits
	.align	4
.nv.constant0.swiglu_fwd_kernel:
	.zero		380


//--------------------- .text.swiglu_fwd_kernel   --------------------------
	.section	.text.swiglu_fwd_kernel,"ax",@progbits
	.sectioninfo	@"SHI_REGISTERS=15"
	.align	128
        .global         swiglu_fwd_kernel
        .type           swiglu_fwd_kernel,@function
        .size           swiglu_fwd_kernel,(.L_x_1 - swiglu_fwd_kernel)
        .other          swiglu_fwd_kernel,@"STO_CUDA_ENTRY STV_DEFAULT"
swiglu_fwd_kernel:
.text.swiglu_fwd_kernel:
[----:B------:R-:W-:-:S02]  /*0000*/  MOV R1, c[0x0][0x28] ;  /* 0x00000a0000017a02 */ /* 0x000fc40000000f00 */
[----:B------:R-:W0:Y:S01]  /*0010*/  S2R R0, SR_TID.X ;  /* 0x0000000000007919 */ /* 0x000e220000002100 */
[----:B------:R-:W-:-:S03]  /*0020*/  ULDC.64 UR4, c[0x0][0x118] ;  /* 0x0000460000047ab9 */ /* 0x000fc60000000a00 */
[----:B------:R-:W1:Y:S01]  /*0030*/  S2R R3, SR_CTAID.X ;  /* 0x0000000000037919 */ /* 0x000e620000002500 */
[----:B0-----:R-:W-:-:S04]  /*0040*/  SHF.L.U32 R0, R0, 0x1, RZ ;  /* 0x0000000100007819 */ /* 0x001fc800000006ff */
[----:B------:R-:W-:-:S05]  /*0050*/  LOP3.LUT R0, R0, 0x1fe, RZ, 0xc0, !PT ;  /* 0x000001fe00007812 */ /* 0x000fca00078ec0ff */
[----:B-1----:R-:W-:Y:S01]  /*0060*/  IMAD R0, R3, 0x200, R0 ;  /* 0x0000020003007824 */ /* 0x002fe200078e0200 */
[----:B------:R-:W-:-:S04]  /*0070*/  MOV R3, 0x2 ;  /* 0x0000000200037802 */ /* 0x000fc80000000f00 */
[C---:B------:R-:W-:Y:S01]  /*0080*/  ISETP.GE.AND P1, PT, R0.reuse, c[0x0][0x178], PT ;  /* 0x00005e0000007a0c */ /* 0x040fe20003f26270 */
[C---:B------:R-:W-:Y:S01]  /*0090*/  IMAD.WIDE R4, R0.reuse, R3, c[0x0][0x160] ;  /* 0x0000580000047625 */ /* 0x040fe200078e0203 */
[----:B------:R-:W-:-:S04]  /*00a0*/  IADD3 R2, R0, 0x1, RZ ;  /* 0x0000000100027810 */ /* 0x000fc80007ffe0ff */
[----:B------:R-:W-:Y:S02]  /*00b0*/  ISETP.GE.AND P0, PT, R2, c[0x0][0x178], PT ;  /* 0x00005e0002007a0c */ /* 0x000fe40003f06270 */
[----:B------:R-:W-:Y:S02]  /*00c0*/  PRMT R2, RZ, 0x7610, R2 ;  /* 0x00007610ff027816 */ /* 0x000fe40000000002 */
[----:B------:R-:W-:-:S04]  /*00d0*/  PRMT R8, RZ, 0x7610, R8 ;  /* 0x00007610ff087816 */ /* 0x000fc80000000008 */
[----:B------:R-:W2:Y:S05]  /*00e0*/  @!P1 LDG.E.U16 R2, [R4.64] ;  /* 0x0000000404029981 */ /* 0x000eaa000c1e1500 */
[----:B------:R-:W3:Y:S01]  /*00f0*/  @!P0 LDG.E.U16 R8, [R4.64+0x2] ;  /* 0x0000020404088981 */ /* 0x000ee2000c1e1500 */
[----:B------:R-:W-:Y:S01]  /*0100*/  PRMT R9, RZ, 0x7610, R9 ;  /* 0x00007610ff097816 */ /* 0x000fe20000000009 */
[----:B------:R-:W-:Y:S01]  /*0110*/  IMAD.WIDE R6, R0, R3, c[0x0][0x168] ;  /* 0x00005a0000067625 */ /* 0x000fe200078e0203 */
[----:B------:R-:W-:-:S04]  /*0120*/  PRMT R10, RZ, 0x7610, R10 ;  /* 0x00007610ff0a7816 */ /* 0x000fc8000000000a */
[----:B------:R0:W4:Y:S04]  /*0130*/  @!P1 LDG.E.U16 R9, [R6.64] ;  /* 0x0000000406099981 */ /* 0x000128000c1e1500 */
[----:B------:R0:W5:Y:S02]  /*0140*/  @!P0 LDG.E.U16 R10, [R6.64+0x2] ;  /* 0x00000204060a8981 */ /* 0x000164000c1e1500 */
[----:B0-----:R-:W-:Y:S01]  /*0150*/  IMAD.MOV.U32 R7, RZ, RZ, 0x3e800000 ;  /* 0x3e800000ff077424 */ /* 0x001fe200078e00ff */
[----:B--2---:R-:W-:-:S05]  /*0160*/  SEL R2, R2, RZ, !P1 ;  /* 0x000000ff02027207 */ /* 0x004fca0004800000 */
[----:B------:R-:W-:Y:S01]  /*0170*/  HADD2.F32 R12, -RZ, R2.H0_H0 ;  /* 0x20000002ff0c7230 */ /* 0x000fe20000004100 */
[----:B---3--:R-:W-:-:S04]  /*0180*/  SEL R8, R8, RZ, !P0 ;  /* 0x000000ff08087207 */ /* 0x008fc80004000000 */
[----:B------:R-:W-:Y:S01]  /*0190*/  FADD R2, RZ, -R12 ;  /* 0x8000000cff027221 */ /* 0x000fe20000000000 */
[----:B------:R-:W-:Y:S01]  /*01a0*/  HADD2.F32 R8, -RZ, R8.H0_H0 ;  /* 0x20000008ff087230 */ /* 0x000fe20000004100 */
[----:B----4-:R-:W-:Y:S02]  /*01b0*/  SEL R9, R9, RZ, !P1 ;  /* 0x000000ff09097207 */ /* 0x010fe40004800000 */
[----:B------:R-:W-:Y:S02]  /*01c0*/  FMUL R4, R2, 1.4426950216293334961 ;  /* 0x3fb8aa3b02047820 */ /* 0x000fe40000400000 */
[----:B------:R-:W-:Y:S01]  /*01d0*/  FADD R2, RZ, -R8 ;  /* 0x80000008ff027221 */ /* 0x000fe20000000000 */
[----:B-----5:R-:W-:Y:S02]  /*01e0*/  SEL R10, R10, RZ, !P0 ;  /* 0x000000ff0a0a7207 */ /* 0x020fe40004000000 */
[----:B------:R-:W-:Y:S01]  /*01f0*/  FSETP.GEU.AND P2, PT, R4, -126, PT ;  /* 0xc2fc00000400780b */ /* 0x000fe20003f4e000 */
[----:B------:R-:W-:-:S02]  /*0200*/  FMUL R5, R2, 1.4426950216293334961 ;  /* 0x3fb8aa3b02057820 */ /* 0x000fc40000400000 */
[----:B------:R-:W-:-:S03]  /*0210*/  HADD2.F32 R10, -RZ, R10.H0_H0 ;  /* 0x2000000aff0a7230 */ /* 0x000fc60000004100 */
[----:B------:R-:W-:-:S07]  /*0220*/  FSETP.GEU.AND P3, PT, R5, -126, PT ;  /* 0xc2fc00000500780b */ /* 0x000fce0003f6e000 */
[----:B------:R-:W-:-:S04]  /*0230*/  @!P2 FMUL R4, R4, 0.5 ;  /* 0x3f0000000404a820 */ /* 0x000fc80000400000 */
[----:B------:R-:W0:Y:S02]  /*0240*/  MUFU.EX2 R2, R4 ;  /* 0x0000000400027308 */ /* 0x000e240000000800 */
[----:B------:R-:W-:-:S06]  /*0250*/  @!P3 FMUL R5, R5, 0.5 ;  /* 0x3f0000000505b820 */ /* 0x000fcc0000400000 */
[----:B------:R-:W1:Y:S01]  /*0260*/  MUFU.EX2 R6, R5 ;  /* 0x0000000500067308 */ /* 0x000e620000000800 */
[----:B0-----:R-:W-:-:S04]  /*0270*/  @!P2 FMUL R2, R2, R2 ;  /* 0x000000020202a220 */ /* 0x001fc80000400000 */
[----:B------:R-:W-:Y:S01]  /*0280*/  FADD R2, R2, 1 ;  /* 0x3f80000002027421 */ /* 0x000fe20000000000 */
[----:B-1----:R-:W-:-:S04]  /*0290*/  @!P3 FMUL R6, R6, R6 ;  /* 0x000000060606b220 */ /* 0x002fc80000400000 */
[----:B------:R-:W-:Y:S01]  /*02a0*/  FSETP.GT.AND P2, PT, R2, 8.50705917302346158658e+37, PT ;  /* 0x7e8000000200780b */ /* 0x000fe20003f44000 */
[----:B------:R-:W-:-:S03]  /*02b0*/  FADD R6, R6, 1 ;  /* 0x3f80000006067421 */ /* 0x000fc60000000000 */
[----:B------:R-:W-:Y:S02]  /*02c0*/  FSEL R5, R7, 1, P2 ;  /* 0x3f80000007057808 */ /* 0x000fe40001000000 */
[----:B------:R-:W-:-:S04]  /*02d0*/  FSETP.GT.AND P3, PT, R6, 8.50705917302346158658e+37, PT ;  /* 0x7e8000000600780b */ /* 0x000fc80003f64000 */
[----:B------:R-:W-:-:S03]  /*02e0*/  FSEL R7, R7, 1, P3 ;  /* 0x3f80000007077808 */ /* 0x000fc60001800000 */
[----:B------:R-:W-:-:S06]  /*02f0*/  @P2 FMUL R2, R2, 0.25 ;  /* 0x3e80000002022820 */ /* 0x000fcc0000400000 */
[----:B------:R-:W0:Y:S01]  /*0300*/  MUFU.RCP R2, R2 ;  /* 0x0000000200027308 */ /* 0x000e220000001000 */
[----:B------:R-:W-:-:S07]  /*0310*/  @P3 FMUL R6, R6, 0.25 ;  /* 0x3e80000006063820 */ /* 0x000fce0000400000 */
[----:B------:R-:W1:Y:S01]  /*0320*/  MUFU.RCP R6, R6 ;  /* 0x0000000600067308 */ /* 0x000e620000001000 */
[----:B0-----:R-:W-:Y:S01]  /*0330*/  FMUL R5, R2, R5 ;  /* 0x0000000502057220 */ /* 0x001fe20000400000 */
[----:B------:R-:W-:-:S03]  /*0340*/  HADD2.F32 R2, -RZ, R9.H0_H0 ;  /* 0x20000009ff027230 */ /* 0x000fc60000004100 */
[----:B------:R-:W-:Y:S01]  /*0350*/  FMUL R5, R12, R5 ;  /* 0x000000050c057220 */ /* 0x000fe20000400000 */
[----:B-1----:R-:W-:-:S03]  /*0360*/  FMUL R7, R6, R7 ;  /* 0x0000000706077220 */ /* 0x002fc60000400000 */
[----:B------:R-:W-:Y:S01]  /*0370*/  FMUL R2, R2, R5 ;  /* 0x0000000502027220 */ /* 0x000fe20000400000 */
[----:B------:R-:W-:-:S04]  /*0380*/  FMUL R7, R8, R7 ;  /* 0x0000000708077220 */ /* 0x000fc80000400000 */
[----:B------:R-:W-:-:S05]  /*0390*/  FMUL R7, R10, R7 ;  /* 0x000000070a077220 */ /* 0x000fca0000400000 */
[----:B------:R-:W-:Y:S01]  /*03a0*/  F2FP.PACK_AB R7, R7, R2 ;  /* 0x000000020707723e */ /* 0x000fe200000000ff */
[----:B------:R-:W-:-:S05]  /*03b0*/  IMAD.WIDE R2, R0, R3, c[0x0][0x170] ;  /* 0x00005c0000027625 */ /* 0x000fca00078e0203 */
[----:B------:R0:W-:Y:S01]  /*03c0*/  @!P1 STG.E.U16 [R2.64], R7 ;  /* 0x0000000702009986 */ /* 0x0001e2000c101504 */
[----:B------:R-:W-:Y:S05]  /*03d0*/  @P0 EXIT ;  /* 0x000000000000094d */ /* 0x000fea0003800000 */
[----:B------:R-:W-:-:S05]  /*03e0*/  PRMT R0, R7, 0x7632, R0 ;  /* 0x0000763207007816 */ /* 0x000fca0000000000 */
[----:B------:R-:W-:Y:S01]  /*03f0*/  STG.E.U16 [R2.64+0x2], R0 ;  /* 0x0000020002007986 */ /* 0x000fe2000c101504 */
[----:B------:R-:W-:Y:S05]  /*0400*/  EXIT ;  /* 0x000000000000794d */ /* 0x000fea0003800000 */
.L_x_0:
[----:B------:R-:W-:-:S00]  /*0410*/  BRA `(.L_x_0) ;  /* 0xfffffff000007947 */ /* 0x000fc0000383ffff */
[----:B------:R-:W-:-:S00]  /*0420*/  NOP ;  /* 0x0000000000007918 */ /* 0x000fc00000000000 */
        /* <DEDUP_REMOVED lines=13> */
.L_x_1:
